//
// Generated by NVIDIA NVVM Compiler
//
// Compiler Build ID: CL-36424714
// Cuda compilation tools, release 13.0, V13.0.88
// Based on NVVM 20.0.0
//

.version 9.0
.target sm_100
.address_size 64

	// .globl	_Z11some_kernelPfS_i

.visible .entry _Z11some_kernelPfS_i(
	.param .u64 .ptr .align 1 _Z11some_kernelPfS_i_param_0,
	.param .u64 .ptr .align 1 _Z11some_kernelPfS_i_param_1,
	.param .u32 _Z11some_kernelPfS_i_param_2
)
{


	ret;

}


// ===== COMPILED SASS (sm_100) =====

	.target	sm_100

	.elftype	@"ET_EXEC"


//--------------------- .note.nv.tkinfo           --------------------------
	.section	.note.nv.tkinfo,"",@"SHT_NOTE"
	.sectionflags	@"SHF_NOTE_NV_TKINFO"
	.tkinfo
        /*0018*/ 	.word	0x00000002
        /*0030*/ 	.string	""
        /*0030*/ 	.string	"ptxas"
        /*0030*/ 	.string	"Cuda compilation tools, release 13.0, V13.0.88"
        /*0030*/ 	.string	"Build cuda_13.0.r13.0/compiler.36424714_0"
        /*0030*/ 	.string	"-arch sm_100 -m 64 "



//--------------------- .note.nv.cuinfo           --------------------------
	.section	.note.nv.cuinfo,"",@"SHT_NOTE"
	.sectionflags	@"SHF_NOTE_NV_CUINFO"
        /*0018*/ 	.short	0x0002
        /*001a*/ 	.short	0x0064
        /*001c*/ 	.short	0x0082
	.zero		2


//--------------------- .nv.info                  --------------------------
	.section	.nv.info,"",@"SHT_CUDA_INFO"
	.align	4


	//----- nvinfo : EIATTR_REGCOUNT
	.align		4
        /*0000*/ 	.byte	0x04, 0x2f
        /*0002*/ 	.short	(.L_1 - .L_0)
	.align		4
.L_0:
        /*0004*/ 	.word	index@(_Z11some_kernelPfS_i)
        /*0008*/ 	.word	0x00000004


	//----- nvinfo : EIATTR_FRAME_SIZE
	.align		4
.L_1:
        /*000c*/ 	.byte	0x04, 0x11
        /*000e*/ 	.short	(.L_3 - .L_2)
	.align		4
.L_2:
        /*0010*/ 	.word	index@(_Z11some_kernelPfS_i)
        /*0014*/ 	.word	0x00000000


	//----- nvinfo : EIATTR_MIN_STACK_SIZE
	.align		4
.L_3:
        /*0018*/ 	.byte	0x04, 0x12
        /*001a*/ 	.short	(.L_5 - .L_4)
	.align		4
.L_4:
        /*001c*/ 	.word	index@(_Z11some_kernelPfS_i)
        /*0020*/ 	.word	0x00000000
.L_5:


//--------------------- .nv.compat                --------------------------
	.section	.nv.compat,"",@"SHT_CUDA_COMPAT_INFO"
	.align	4
        /*0000*/ 	.byte	0x02, 0x09, 0x00, 0x00, 0x02, 0x02, 0x01, 0x00, 0x02, 0x05, 0x05, 0x00, 0x03, 0x07, 0x01, 0x01
        /*0010*/ 	.byte	0x02, 0x03, 0x00, 0x00, 0x02, 0x06, 0x01, 0x00, 0x04, 0x0b, 0x08, 0x00, 0x09, 0x00, 0x00, 0x00
        /*0020*/ 	.byte	0x00, 0x00, 0x00, 0x00


//--------------------- .nv.info._Z11some_kernelPfS_i --------------------------
	.section	.nv.info._Z11some_kernelPfS_i,"",@"SHT_CUDA_INFO"
	.sectionflags	@""
	.align	4


	//----- nvinfo : EIATTR_CUDA_API_VERSION
	.align		4
        /*0000*/ 	.byte	0x04, 0x37
        /*0002*/ 	.short	(.L_7 - .L_6)
.L_6:
        /*0004*/ 	.word	0x00000082


	//----- nvinfo : EIATTR_KPARAM_INFO
	.align		4
.L_7:
        /*0008*/ 	.byte	0x04, 0x17
        /*000a*/ 	.short	(.L_9 - .L_8)
.L_8:
        /*000c*/ 	.word	0x00000000
        /*0010*/ 	.short	0x0002
        /*0012*/ 	.short	0x0010
        /*0014*/ 	.byte	0x00, 0xf0, 0x11, 0x00


	//----- nvinfo : EIATTR_KPARAM_INFO
	.align		4
.L_9:
        /*0018*/ 	.byte	0x04, 0x17
        /*001a*/ 	.short	(.L_11 - .L_10)
.L_10:
        /*001c*/ 	.word	0x00000000
        /*0020*/ 	.short	0x0001
        /*0022*/ 	.short	0x0008
        /*0024*/ 	.byte	0x00, 0xf5, 0x21, 0x00


	//----- nvinfo : EIATTR_KPARAM_INFO
	.align		4
.L_11:
        /*0028*/ 	.byte	0x04, 0x17
        /*002a*/ 	.short	(.L_13 - .L_12)
.L_12:
        /*002c*/ 	.word	0x00000000
        /*0030*/ 	.short	0x0000
        /*0032*/ 	.short	0x0000
        /*0034*/ 	.byte	0x00, 0xf5, 0x21, 0x00


	//----- nvinfo : EIATTR_SPARSE_MMA_MASK
	.align		4
.L_13:
        /*0038*/ 	.byte	0x03, 0x50
        /*003a*/ 	.short	0x0000


	//----- nvinfo : EIATTR_MAXREG_COUNT
	.align		4
        /*003c*/ 	.byte	0x03, 0x1b
        /*003e*/ 	.short	0x00ff


	//----- nvinfo : EIATTR_MERCURY_ISA_VERSION
	.align		4
        /*0040*/ 	.byte	0x03, 0x5f
        /*0042*/ 	.short	0x0101


	//----- nvinfo : EIATTR_VRC_CTA_INIT_COUNT
	.align		4
        /*0044*/ 	.byte	0x02, 0x4a
	.zero		1
	.zero		1


	//----- nvinfo : EIATTR_EXIT_INSTR_OFFSETS
	.align		4
        /*0048*/ 	.byte	0x04, 0x1c
        /*004a*/ 	.short	(.L_15 - .L_14)


	//   ....[0]....
.L_14:
        /*004c*/ 	.word	0x00000010


	//----- nvinfo : EIATTR_CBANK_PARAM_SIZE
	.align		4
.L_15:
        /*0050*/ 	.byte	0x03, 0x19
        /*0052*/ 	.short	0x0014


	//----- nvinfo : EIATTR_PARAM_CBANK
	.align		4
        /*0054*/ 	.byte	0x04, 0x0a
        /*0056*/ 	.short	(.L_17 - .L_16)
	.align		4
.L_16:
        /*0058*/ 	.word	index@(.nv.constant0._Z11some_kernelPfS_i)
        /*005c*/ 	.short	0x0380
        /*005e*/ 	.short	0x0014


	//----- nvinfo : EIATTR_SW_WAR
	.align		4
.L_17:
        /*0060*/ 	.byte	0x04, 0x36
        /*0062*/ 	.short	(.L_19 - .L_18)
.L_18:
        /*0064*/ 	.word	0x00000008
.L_19:


//--------------------- .nv.callgraph             --------------------------
	.section	.nv.callgraph,"",@"SHT_CUDA_CALLGRAPH"
	.align	4
	.sectionentsize	8
	.align		4
        /*0000*/ 	.word	0x00000000
	.align		4
        /*0004*/ 	.word	0xffffffff
	.align		4
        /*0008*/ 	.word	0x00000000
	.align		4
        /*000c*/ 	.word	0xfffffffe
	.align		4
        /*0010*/ 	.word	0x00000000
	.align		4
        /*0014*/ 	.word	0xfffffffd
	.align		4
        /*0018*/ 	.word	0x00000000
	.align		4
        /*001c*/ 	.word	0xfffffffc


//--------------------- .text._Z11some_kernelPfS_i --------------------------
	.section	.text._Z11some_kernelPfS_i,"ax",@progbits
	.align	128
        .global         _Z11some_kernelPfS_i
        .type           _Z11some_kernelPfS_i,@function
        .size           _Z11some_kernelPfS_i,(.L_x_1 - _Z11some_kernelPfS_i)
        .other          _Z11some_kernelPfS_i,@"STO_CUDA_ENTRY STV_DEFAULT"
_Z11some_kernelPfS_i:
.text._Z11some_kernelPfS_i:
[----:B------:R-:W-:Y:S01]  /*0000*/  LDC R1, c[0x0][0x37c] ;  /* 0x0000df00ff017b82 */ /* 0x000fe20000000800 */
[----:B------:R-:W-:Y:S05]  /*0010*/  EXIT ;  /* 0x000000000000794d */ /* 0x000fea0003800000 */
.L_x_0:
[----:B------:R-:W-:-:S00]  /*0020*/  BRA `(.L_x_0) ;  /* 0xfffffffc00fc7947 */ /* 0x000fc0000383ffff */
[----:B------:R-:W-:-:S00]  /*0030*/  NOP ;  /* 0x0000000000007918 */ /* 0x000fc00000000000 */
        /* <DEDUP_REMOVED lines=12> */
.L_x_1:


//--------------------- .nv.shared.reserved.0     --------------------------
	.section	.nv.shared.reserved.0,"aw",@nobits
	.weak		__nv_reservedSMEM_offset_0_alias
	.size		__nv_reservedSMEM_offset_0_alias, 0, 64
	.other		__nv_reservedSMEM_offset_0_alias,@"STO_CUDA_RESERVED_SHARED STV_DEFAULT"
__nv_reservedSMEM_offset_0_alias:
	.zero		0
	.zero		64


//--------------------- .nv.constant0._Z11some_kernelPfS_i --------------------------
	.section	.nv.constant0._Z11some_kernelPfS_i,"a",@progbits
	.sectionflags	@""
	.align	4
.nv.constant0._Z11some_kernelPfS_i:
	.zero		916


//--------------------- SYMBOLS --------------------------

	.type		.nv.reservedSmem.offset0,@object
	.size		.nv.reservedSmem.offset0,0x4
